//
// Generated by NVIDIA NVVM Compiler
//
// Compiler Build ID: CL-36424714
// Cuda compilation tools, release 13.0, V13.0.88
// Based on NVVM 20.0.0
//

.version 9.0
.target sm_100
.address_size 64

	// .globl	inc_u32

.visible .entry inc_u32(
	.param .u64 .ptr .align 1 inc_u32_param_0,
	.param .u64 .ptr .align 1 inc_u32_param_1,
	.param .u32 inc_u32_param_2
)
{
	.reg .pred 	%p<2>;
	.reg .b32 	%r<8>;
	.reg .b64 	%rd<8>;

	ld.param.u64 	%rd1, [inc_u32_param_0];
	ld.param.u64 	%rd2, [inc_u32_param_1];
	ld.param.u32 	%r2, [inc_u32_param_2];
	mov.u32 	%r3, %ctaid.x;
	mov.u32 	%r4, %ntid.x;
	mov.u32 	%r5, %tid.x;
	mad.lo.s32 	%r1, %r3, %r4, %r5;
	setp.ge.u32 	%p1, %r1, %r2;
	@%p1 bra 	$L__BB0_2;
	cvta.to.global.u64 	%rd3, %rd1;
	cvta.to.global.u64 	%rd4, %rd2;
	mul.wide.u32 	%rd5, %r1, 4;
	add.s64 	%rd6, %rd3, %rd5;
	ld.global.u32 	%r6, [%rd6];
	add.s32 	%r7, %r6, 1;
	add.s64 	%rd7, %rd4, %rd5;
	st.global.u32 	[%rd7], %r7;
$L__BB0_2:
	ret;

}


// ===== COMPILED SASS (sm_100) =====

	.target	sm_100

	.elftype	@"ET_EXEC"


//--------------------- .note.nv.tkinfo           --------------------------
	.section	.note.nv.tkinfo,"",@"SHT_NOTE"
	.sectionflags	@"SHF_NOTE_NV_TKINFO"
	.tkinfo
        /*0018*/ 	.word	0x00000002
        /*0030*/ 	.string	""
        /*0030*/ 	.string	"ptxas"
        /*0030*/ 	.string	"Cuda compilation tools, release 13.0, V13.0.88"
        /*0030*/ 	.string	"Build cuda_13.0.r13.0/compiler.36424714_0"
        /*0030*/ 	.string	"-arch sm_100 -m 64 "



//--------------------- .note.nv.cuinfo           --------------------------
	.section	.note.nv.cuinfo,"",@"SHT_NOTE"
	.sectionflags	@"SHF_NOTE_NV_CUINFO"
        /*0018*/ 	.short	0x0002
        /*001a*/ 	.short	0x0064
        /*001c*/ 	.short	0x0082
	.zero		2


//--------------------- .nv.info                  --------------------------
	.section	.nv.info,"",@"SHT_CUDA_INFO"
	.align	4


	//----- nvinfo : EIATTR_REGCOUNT
	.align		4
        /*0000*/ 	.byte	0x04, 0x2f
        /*0002*/ 	.short	(.L_1 - .L_0)
	.align		4
.L_0:
        /*0004*/ 	.word	index@(inc_u32)
        /*0008*/ 	.word	0x0000000a


	//----- nvinfo : EIATTR_FRAME_SIZE
	.align		4
.L_1:
        /*000c*/ 	.byte	0x04, 0x11
        /*000e*/ 	.short	(.L_3 - .L_2)
	.align		4
.L_2:
        /*0010*/ 	.word	index@(inc_u32)
        /*0014*/ 	.word	0x00000000


	//----- nvinfo : EIATTR_MIN_STACK_SIZE
	.align		4
.L_3:
        /*0018*/ 	.byte	0x04, 0x12
        /*001a*/ 	.short	(.L_5 - .L_4)
	.align		4
.L_4:
        /*001c*/ 	.word	index@(inc_u32)
        /*0020*/ 	.word	0x00000000
.L_5:


//--------------------- .nv.compat                --------------------------
	.section	.nv.compat,"",@"SHT_CUDA_COMPAT_INFO"
	.align	4
        /*0000*/ 	.byte	0x02, 0x09, 0x00, 0x00, 0x02, 0x02, 0x01, 0x00, 0x02, 0x05, 0x05, 0x00, 0x03, 0x07, 0x01, 0x01
        /*0010*/ 	.byte	0x02, 0x03, 0x00, 0x00, 0x02, 0x06, 0x01, 0x00, 0x04, 0x0b, 0x08, 0x00, 0x09, 0x00, 0x00, 0x00
        /*0020*/ 	.byte	0x00, 0x00, 0x00, 0x00


//--------------------- .nv.info.inc_u32          --------------------------
	.section	.nv.info.inc_u32,"",@"SHT_CUDA_INFO"
	.sectionflags	@""
	.align	4


	//----- nvinfo : EIATTR_CUDA_API_VERSION
	.align		4
        /*0000*/ 	.byte	0x04, 0x37
        /*0002*/ 	.short	(.L_7 - .L_6)
.L_6:
        /*0004*/ 	.word	0x00000082


	//----- nvinfo : EIATTR_KPARAM_INFO
	.align		4
.L_7:
        /*0008*/ 	.byte	0x04, 0x17
        /*000a*/ 	.short	(.L_9 - .L_8)
.L_8:
        /*000c*/ 	.word	0x00000000
        /*0010*/ 	.short	0x0002
        /*0012*/ 	.short	0x0010
        /*0014*/ 	.byte	0x00, 0xf0, 0x11, 0x00


	//----- nvinfo : EIATTR_KPARAM_INFO
	.align		4
.L_9:
        /*0018*/ 	.byte	0x04, 0x17
        /*001a*/ 	.short	(.L_11 - .L_10)
.L_10:
        /*001c*/ 	.word	0x00000000
        /*0020*/ 	.short	0x0001
        /*0022*/ 	.short	0x0008
        /*0024*/ 	.byte	0x00, 0xf5, 0x21, 0x00


	//----- nvinfo : EIATTR_KPARAM_INFO
	.align		4
.L_11:
        /*0028*/ 	.byte	0x04, 0x17
        /*002a*/ 	.short	(.L_13 - .L_12)
.L_12:
        /*002c*/ 	.word	0x00000000
        /*0030*/ 	.short	0x0000
        /*0032*/ 	.short	0x0000
        /*0034*/ 	.byte	0x00, 0xf5, 0x21, 0x00


	//----- nvinfo : EIATTR_SPARSE_MMA_MASK
	.align		4
.L_13:
        /*0038*/ 	.byte	0x03, 0x50
        /*003a*/ 	.short	0x0000


	//----- nvinfo : EIATTR_MAXREG_COUNT
	.align		4
        /*003c*/ 	.byte	0x03, 0x1b
        /*003e*/ 	.short	0x00ff


	//----- nvinfo : EIATTR_MERCURY_ISA_VERSION
	.align		4
        /*0040*/ 	.byte	0x03, 0x5f
        /*0042*/ 	.short	0x0101


	//----- nvinfo : EIATTR_VRC_CTA_INIT_COUNT
	.align		4
        /*0044*/ 	.byte	0x02, 0x4a
	.zero		1
	.zero		1


	//----- nvinfo : EIATTR_EXIT_INSTR_OFFSETS
	.align		4
        /*0048*/ 	.byte	0x04, 0x1c
        /*004a*/ 	.short	(.L_15 - .L_14)


	//   ....[0]....
.L_14:
        /*004c*/ 	.word	0x00000070


	//   ....[1]....
        /*0050*/ 	.word	0x00000100


	//----- nvinfo : EIATTR_CBANK_PARAM_SIZE
	.align		4
.L_15:
        /*0054*/ 	.byte	0x03, 0x19
        /*0056*/ 	.short	0x0014


	//----- nvinfo : EIATTR_PARAM_CBANK
	.align		4
        /*0058*/ 	.byte	0x04, 0x0a
        /*005a*/ 	.short	(.L_17 - .L_16)
	.align		4
.L_16:
        /*005c*/ 	.word	index@(.nv.constant0.inc_u32)
        /*0060*/ 	.short	0x0380
        /*0062*/ 	.short	0x0014


	//----- nvinfo : EIATTR_SW_WAR
	.align		4
.L_17:
        /*0064*/ 	.byte	0x04, 0x36
        /*0066*/ 	.short	(.L_19 - .L_18)
.L_18:
        /*0068*/ 	.word	0x00000008
.L_19:


//--------------------- .nv.callgraph             --------------------------
	.section	.nv.callgraph,"",@"SHT_CUDA_CALLGRAPH"
	.align	4
	.sectionentsize	8
	.align		4
        /*0000*/ 	.word	0x00000000
	.align		4
        /*0004*/ 	.word	0xffffffff
	.align		4
        /*0008*/ 	.word	0x00000000
	.align		4
        /*000c*/ 	.word	0xfffffffe
	.align		4
        /*0010*/ 	.word	0x00000000
	.align		4
        /*0014*/ 	.word	0xfffffffd
	.align		4
        /*0018*/ 	.word	0x00000000
	.align		4
        /*001c*/ 	.word	0xfffffffc


//--------------------- .text.inc_u32             --------------------------
	.section	.text.inc_u32,"ax",@progbits
	.align	128
        .global         inc_u32
        .type           inc_u32,@function
        .size           inc_u32,(.L_x_1 - inc_u32)
        .other          inc_u32,@"STO_CUDA_ENTRY STV_DEFAULT"
inc_u32:
.text.inc_u32:
[----:B------:R-:W-:Y:S01]  /*0000*/  LDC R1, c[0x0][0x37c] ;  /* 0x0000df00ff017b82 */ /* 0x000fe20000000800 */
[----:B------:R-:W0:Y:S07]  /*0010*/  S2R R0, SR_TID.X ;  /* 0x0000000000007919 */ /* 0x000e2e0000002100 */
[----:B------:R-:W0:Y:S01]  /*0020*/  S2UR UR4, SR_CTAID.X ;  /* 0x00000000000479c3 */ /* 0x000e220000002500 */
[----:B------:R-:W1:Y:S07]  /*0030*/  LDCU UR5, c[0x0][0x390] ;  /* 0x00007200ff0577ac */ /* 0x000e6e0008000800 */
[----:B------:R-:W0:Y:S02]  /*0040*/  LDC R7, c[0x0][0x360] ;  /* 0x0000d800ff077b82 */ /* 0x000e240000000800 */
[----:B0-----:R-:W-:-:S05]  /*0050*/  IMAD R7, R7, UR4, R0 ;  /* 0x0000000407077c24 */ /* 0x001fca000f8e0200 */
[----:B-1----:R-:W-:-:S13]  /*0060*/  ISETP.GE.U32.AND P0, PT, R7, UR5, PT ;  /* 0x0000000507007c0c */ /* 0x002fda000bf06070 */
[----:B------:R-:W-:Y:S05]  /*0070*/  @P0 EXIT ;  /* 0x000000000000094d */ /* 0x000fea0003800000 */
[----:B------:R-:W0:Y:S01]  /*0080*/  LDC.64 R2, c[0x0][0x380] ;  /* 0x0000e000ff027b82 */ /* 0x000e220000000a00 */
[----:B------:R-:W1:Y:S07]  /*0090*/  LDCU.64 UR4, c[0x0][0x358] ;  /* 0x00006b00ff0477ac */ /* 0x000e6e0008000a00 */
[----:B------:R-:W2:Y:S01]  /*00a0*/  LDC.64 R4, c[0x0][0x388] ;  /* 0x0000e200ff047b82 */ /* 0x000ea20000000a00 */
[----:B0-----:R-:W-:-:S06]  /*00b0*/  IMAD.WIDE.U32 R2, R7, 0x4, R2 ;  /* 0x0000000407027825 */ /* 0x001fcc00078e0002 */
[----:B-1----:R-:W3:Y:S01]  /*00c0*/  LDG.E R2, desc[UR4][R2.64] ;  /* 0x0000000402027981 */ /* 0x002ee2000c1e1900 */
[----:B--2---:R-:W-:Y:S01]  /*00d0*/  IMAD.WIDE.U32 R4, R7, 0x4, R4 ;  /* 0x0000000407047825 */ /* 0x004fe200078e0004 */
[----:B---3--:R-:W-:-:S05]  /*00e0*/  IADD3 R7, PT, PT, R2, 0x1, RZ ;  /* 0x0000000102077810 */ /* 0x008fca0007ffe0ff */
[----:B------:R-:W-:Y:S01]  /*00f0*/  STG.E desc[UR4][R4.64], R7 ;  /* 0x0000000704007986 */ /* 0x000fe2000c101904 */
[----:B------:R-:W-:Y:S05]  /*0100*/  EXIT ;  /* 0x000000000000794d */ /* 0x000fea0003800000 */
.L_x_0:
[----:B------:R-:W-:-:S00]  /*0110*/  BRA `(.L_x_0) ;  /* 0xfffffffc00fc7947 */ /* 0x000fc0000383ffff */
[----:B------:R-:W-:-:S00]  /*0120*/  NOP ;  /* 0x0000000000007918 */ /* 0x000fc00000000000 */
        /* <DEDUP_REMOVED lines=13> */
.L_x_1:


//--------------------- .nv.shared.reserved.0     --------------------------
	.section	.nv.shared.reserved.0,"aw",@nobits
	.weak		__nv_reservedSMEM_offset_0_alias
	.size		__nv_reservedSMEM_offset_0_alias, 0, 64
	.other		__nv_reservedSMEM_offset_0_alias,@"STO_CUDA_RESERVED_SHARED STV_DEFAULT"
__nv_reservedSMEM_offset_0_alias:
	.zero		0
	.zero		64


//--------------------- .nv.constant0.inc_u32     --------------------------
	.section	.nv.constant0.inc_u32,"a",@progbits
	.sectionflags	@""
	.align	4
.nv.constant0.inc_u32:
	.zero		916


//--------------------- SYMBOLS --------------------------

	.type		.nv.reservedSmem.offset0,@object
	.size		.nv.reservedSmem.offset0,0x4
